//
// Generated by NVIDIA NVVM Compiler
//
// Compiler Build ID: CL-36424714
// Cuda compilation tools, release 13.0, V13.0.88
// Based on NVVM 20.0.0
//

.version 9.0
.target sm_100
.address_size 64

	// .globl	_Z22computeBucketPositionsjPj
.extern .shared .align 16 .b8 posBuffer[];

.visible .entry _Z22computeBucketPositionsjPj(
	.param .u32 _Z22computeBucketPositionsjPj_param_0,
	.param .u64 .ptr .align 1 _Z22computeBucketPositionsjPj_param_1
)
{
	.reg .pred 	%p<8>;
	.reg .b32 	%r<38>;
	.reg .b64 	%rd<5>;

	ld.param.u32 	%r16, [_Z22computeBucketPositionsjPj_param_0];
	ld.param.u64 	%rd3, [_Z22computeBucketPositionsjPj_param_1];
	setp.eq.s32 	%p1, %r16, 0;
	@%p1 bra 	$L__BB0_12;
	mov.u32 	%r1, %tid.x;
	shl.b32 	%r18, %r1, 2;
	mov.u32 	%r19, posBuffer;
	add.s32 	%r2, %r19, %r18;
	mov.u32 	%r3, %ntid.x;
	shl.b32 	%r20, %r3, 2;
	add.s32 	%r4, %r19, %r20;
	cvta.to.global.u64 	%rd1, %rd3;
	mov.b32 	%r33, 0;
	mov.u32 	%r34, %r33;
$L__BB0_2:
	add.s32 	%r7, %r33, %r1;
	setp.ge.u32 	%p2, %r7, %r16;
	mul.wide.u32 	%rd4, %r7, 4;
	add.s64 	%rd2, %rd1, %rd4;
	mov.b32 	%r35, 0;
	@%p2 bra 	$L__BB0_4;
	ld.global.u32 	%r35, [%rd2];
$L__BB0_4:
	setp.lt.u32 	%p3, %r3, 2;
	st.shared.u32 	[%r2], %r35;
	bar.sync 	0;
	@%p3 bra 	$L__BB0_9;
	mov.b32 	%r36, 1;
$L__BB0_6:
	setp.lt.u32 	%p4, %r1, %r36;
	mov.b32 	%r37, 0;
	@%p4 bra 	$L__BB0_8;
	sub.s32 	%r24, %r1, %r36;
	shl.b32 	%r25, %r24, 2;
	add.s32 	%r27, %r19, %r25;
	ld.shared.u32 	%r37, [%r27];
$L__BB0_8:
	bar.sync 	0;
	ld.shared.u32 	%r28, [%r2];
	add.s32 	%r29, %r28, %r37;
	st.shared.u32 	[%r2], %r29;
	bar.sync 	0;
	shl.b32 	%r36, %r36, 1;
	setp.lt.u32 	%p5, %r36, %r3;
	@%p5 bra 	$L__BB0_6;
$L__BB0_9:
	setp.ge.u32 	%p6, %r7, %r16;
	@%p6 bra 	$L__BB0_11;
	ld.shared.u32 	%r30, [%r2];
	add.s32 	%r31, %r30, %r34;
	st.global.u32 	[%rd2], %r31;
$L__BB0_11:
	ld.shared.u32 	%r32, [%r4+-4];
	add.s32 	%r34, %r32, %r34;
	add.s32 	%r33, %r33, %r3;
	setp.lt.u32 	%p7, %r33, %r16;
	@%p7 bra 	$L__BB0_2;
$L__BB0_12:
	ret;

}


// ===== COMPILED SASS (sm_100) =====

	.target	sm_100

	.elftype	@"ET_EXEC"


//--------------------- .note.nv.tkinfo           --------------------------
	.section	.note.nv.tkinfo,"",@"SHT_NOTE"
	.sectionflags	@"SHF_NOTE_NV_TKINFO"
	.tkinfo
        /*0018*/ 	.word	0x00000002
        /*0030*/ 	.string	""
        /*0030*/ 	.string	"ptxas"
        /*0030*/ 	.string	"Cuda compilation tools, release 13.0, V13.0.88"
        /*0030*/ 	.string	"Build cuda_13.0.r13.0/compiler.36424714_0"
        /*0030*/ 	.string	"-arch sm_100 -m 64 "



//--------------------- .note.nv.cuinfo           --------------------------
	.section	.note.nv.cuinfo,"",@"SHT_NOTE"
	.sectionflags	@"SHF_NOTE_NV_CUINFO"
        /*0018*/ 	.short	0x0002
        /*001a*/ 	.short	0x0064
        /*001c*/ 	.short	0x0082
	.zero		2


//--------------------- .nv.info                  --------------------------
	.section	.nv.info,"",@"SHT_CUDA_INFO"
	.align	4


	//----- nvinfo : EIATTR_REGCOUNT
	.align		4
        /*0000*/ 	.byte	0x04, 0x2f
        /*0002*/ 	.short	(.L_1 - .L_0)
	.align		4
.L_0:
        /*0004*/ 	.word	index@(_Z22computeBucketPositionsjPj)
        /*0008*/ 	.word	0x0000000c


	//----- nvinfo : EIATTR_FRAME_SIZE
	.align		4
.L_1:
        /*000c*/ 	.byte	0x04, 0x11
        /*000e*/ 	.short	(.L_3 - .L_2)
	.align		4
.L_2:
        /*0010*/ 	.word	index@(_Z22computeBucketPositionsjPj)
        /*0014*/ 	.word	0x00000000


	//----- nvinfo : EIATTR_MIN_STACK_SIZE
	.align		4
.L_3:
        /*0018*/ 	.byte	0x04, 0x12
        /*001a*/ 	.short	(.L_5 - .L_4)
	.align		4
.L_4:
        /*001c*/ 	.word	index@(_Z22computeBucketPositionsjPj)
        /*0020*/ 	.word	0x00000000
.L_5:


//--------------------- .nv.compat                --------------------------
	.section	.nv.compat,"",@"SHT_CUDA_COMPAT_INFO"
	.align	4
        /*0000*/ 	.byte	0x02, 0x09, 0x00, 0x00, 0x02, 0x02, 0x01, 0x00, 0x02, 0x05, 0x05, 0x00, 0x03, 0x07, 0x01, 0x01
        /*0010*/ 	.byte	0x02, 0x03, 0x00, 0x00, 0x02, 0x06, 0x01, 0x00, 0x04, 0x0b, 0x08, 0x00, 0x09, 0x00, 0x00, 0x00
        /*0020*/ 	.byte	0x00, 0x00, 0x00, 0x00


//--------------------- .nv.info._Z22computeBucketPositionsjPj --------------------------
	.section	.nv.info._Z22computeBucketPositionsjPj,"",@"SHT_CUDA_INFO"
	.sectionflags	@""
	.align	4


	//----- nvinfo : EIATTR_CUDA_API_VERSION
	.align		4
        /*0000*/ 	.byte	0x04, 0x37
        /*0002*/ 	.short	(.L_7 - .L_6)
.L_6:
        /*0004*/ 	.word	0x00000082


	//----- nvinfo : EIATTR_KPARAM_INFO
	.align		4
.L_7:
        /*0008*/ 	.byte	0x04, 0x17
        /*000a*/ 	.short	(.L_9 - .L_8)
.L_8:
        /*000c*/ 	.word	0x00000000
        /*0010*/ 	.short	0x0001
        /*0012*/ 	.short	0x0008
        /*0014*/ 	.byte	0x00, 0xf5, 0x21, 0x00


	//----- nvinfo : EIATTR_KPARAM_INFO
	.align		4
.L_9:
        /*0018*/ 	.byte	0x04, 0x17
        /*001a*/ 	.short	(.L_11 - .L_10)
.L_10:
        /*001c*/ 	.word	0x00000000
        /*0020*/ 	.short	0x0000
        /*0022*/ 	.short	0x0000
        /*0024*/ 	.byte	0x00, 0xf0, 0x11, 0x00


	//----- nvinfo : EIATTR_SPARSE_MMA_MASK
	.align		4
.L_11:
        /*0028*/ 	.byte	0x03, 0x50
        /*002a*/ 	.short	0x0000


	//----- nvinfo : EIATTR_MAXREG_COUNT
	.align		4
        /*002c*/ 	.byte	0x03, 0x1b
        /*002e*/ 	.short	0x00ff


	//----- nvinfo : EIATTR_NUM_BARRIERS
	.align		4
        /*0030*/ 	.byte	0x02, 0x4c
        /*0032*/ 	.byte	0x01
	.zero		1


	//----- nvinfo : EIATTR_MERCURY_ISA_VERSION
	.align		4
        /*0034*/ 	.byte	0x03, 0x5f
        /*0036*/ 	.short	0x0101


	//----- nvinfo : EIATTR_VRC_CTA_INIT_COUNT
	.align		4
        /*0038*/ 	.byte	0x02, 0x4a
	.zero		1
	.zero		1


	//----- nvinfo : EIATTR_EXIT_INSTR_OFFSETS
	.align		4
        /*003c*/ 	.byte	0x04, 0x1c
        /*003e*/ 	.short	(.L_13 - .L_12)


	//   ....[0]....
.L_12:
        /*0040*/ 	.word	0x00000030


	//   ....[1]....
        /*0044*/ 	.word	0x00000310


	//----- nvinfo : EIATTR_CBANK_PARAM_SIZE
	.align		4
.L_13:
        /*0048*/ 	.byte	0x03, 0x19
        /*004a*/ 	.short	0x0010


	//----- nvinfo : EIATTR_PARAM_CBANK
	.align		4
        /*004c*/ 	.byte	0x04, 0x0a
        /*004e*/ 	.short	(.L_15 - .L_14)
	.align		4
.L_14:
        /*0050*/ 	.word	index@(.nv.constant0._Z22computeBucketPositionsjPj)
        /*0054*/ 	.short	0x0380
        /*0056*/ 	.short	0x0010


	//----- nvinfo : EIATTR_SW_WAR
	.align		4
.L_15:
        /*0058*/ 	.byte	0x04, 0x36
        /*005a*/ 	.short	(.L_17 - .L_16)
.L_16:
        /*005c*/ 	.word	0x00000008
.L_17:


//--------------------- .nv.callgraph             --------------------------
	.section	.nv.callgraph,"",@"SHT_CUDA_CALLGRAPH"
	.align	4
	.sectionentsize	8
	.align		4
        /*0000*/ 	.word	0x00000000
	.align		4
        /*0004*/ 	.word	0xffffffff
	.align		4
        /*0008*/ 	.word	0x00000000
	.align		4
        /*000c*/ 	.word	0xfffffffe
	.align		4
        /*0010*/ 	.word	0x00000000
	.align		4
        /*0014*/ 	.word	0xfffffffd
	.align		4
        /*0018*/ 	.word	0x00000000
	.align		4
        /*001c*/ 	.word	0xfffffffc


//--------------------- .text._Z22computeBucketPositionsjPj --------------------------
	.section	.text._Z22computeBucketPositionsjPj,"ax",@progbits
	.align	128
        .global         _Z22computeBucketPositionsjPj
        .type           _Z22computeBucketPositionsjPj,@function
        .size           _Z22computeBucketPositionsjPj,(.L_x_4 - _Z22computeBucketPositionsjPj)
        .other          _Z22computeBucketPositionsjPj,@"STO_CUDA_ENTRY STV_DEFAULT"
_Z22computeBucketPositionsjPj:
.text._Z22computeBucketPositionsjPj:
[----:B------:R-:W-:Y:S01]  /*0000*/  LDC R1, c[0x0][0x37c] ;  /* 0x0000df00ff017b82 */ /* 0x000fe20000000800 */
[----:B------:R-:W0:Y:S02]  /*0010*/  LDCU UR4, c[0x0][0x380] ;  /* 0x00007000ff0477ac */ /* 0x000e240008000800 */
[----:B0-----:R-:W-:-:S13]  /*0020*/  ISETP.NE.AND P0, PT, RZ, UR4, PT ;  /* 0x00000004ff007c0c */ /* 0x001fda000bf05270 */
[----:B------:R-:W-:Y:S05]  /*0030*/  @!P0 EXIT ;  /* 0x000000000000894d */ /* 0x000fea0003800000 */
[----:B------:R-:W0:Y:S01]  /*0040*/  S2R R9, SR_TID.X ;  /* 0x0000000000097919 */ /* 0x000e220000002100 */
[----:B------:R-:W1:Y:S01]  /*0050*/  S2UR UR5, SR_CgaCtaId ;  /* 0x00000000000579c3 */ /* 0x000e620000008800 */
[----:B------:R-:W2:Y:S01]  /*0060*/  LDCU UR8, c[0x0][0x360] ;  /* 0x00006c00ff0877ac */ /* 0x000ea20008000800 */
[----:B------:R-:W-:Y:S01]  /*0070*/  IMAD.MOV.U32 R4, RZ, RZ, RZ ;  /* 0x000000ffff047224 */ /* 0x000fe200078e00ff */
[----:B------:R-:W-:Y:S01]  /*0080*/  UMOV UR4, 0x400 ;  /* 0x0000040000047882 */ /* 0x000fe20000000000 */
[----:B------:R-:W3:Y:S01]  /*0090*/  LDCU.64 UR10, c[0x0][0x358] ;  /* 0x00006b00ff0a77ac */ /* 0x000ee20008000a00 */
[----:B-1----:R-:W-:-:S03]  /*00a0*/  ULEA UR5, UR5, UR4, 0x18 ;  /* 0x0000000405057291 */ /* 0x002fc6000f8ec0ff */
[----:B------:R-:W-:Y:S01]  /*00b0*/  UMOV UR4, URZ ;  /* 0x000000ff00047c82 */ /* 0x000fe20008000000 */
[----:B--2---:R-:W-:Y:S02]  /*00c0*/  ULEA UR6, UR8, UR5, 0x2 ;  /* 0x0000000508067291 */ /* 0x004fe4000f8e10ff */
[----:B0--3--:R-:W-:-:S10]  /*00d0*/  LEA R0, R9, UR5, 0x2 ;  /* 0x0000000509007c11 */ /* 0x009fd4000f8e10ff */
.L_x_2:
[----:B0-----:R-:W0:Y:S01]  /*00e0*/  LDCU UR9, c[0x0][0x380] ;  /* 0x00007000ff0977ac */ /* 0x001e220008000800 */
[----:B------:R-:W1:Y:S01]  /*00f0*/  LDC.64 R2, c[0x0][0x388] ;  /* 0x0000e200ff027b82 */ /* 0x000e620000000a00 */
[----:B------:R-:W-:Y:S02]  /*0100*/  VIADD R7, R9, UR4 ;  /* 0x0000000409077c36 */ /* 0x000fe40008000000 */
[----:B------:R-:W-:Y:S01]  /*0110*/  HFMA2 R5, -RZ, RZ, 0, 0 ;  /* 0x00000000ff057431 */ /* 0x000fe200000001ff */
[----:B------:R-:W2:Y:S02]  /*0120*/  LDCU UR7, c[0x0][0x380] ;  /* 0x00007000ff0777ac */ /* 0x000ea40008000800 */
[C---:B0-----:R-:W-:Y:S01]  /*0130*/  ISETP.GE.U32.AND P0, PT, R7.reuse, UR9, PT ;  /* 0x0000000907007c0c */ /* 0x041fe2000bf06070 */
[----:B-1----:R-:W-:-:S12]  /*0140*/  IMAD.WIDE.U32 R2, R7, 0x4, R2 ;  /* 0x0000000407027825 */ /* 0x002fd800078e0002 */
[----:B------:R-:W3:Y:S01]  /*0150*/  @!P0 LDG.E R5, desc[UR10][R2.64] ;  /* 0x0000000a02058981 */ /* 0x000ee2000c1e1900 */
[----:B------:R-:W-:Y:S01]  /*0160*/  UISETP.GE.U32.AND UP0, UPT, UR8, 0x2, UPT ;  /* 0x000000020800788c */ /* 0x000fe2000bf06070 */
[----:B--2---:R-:W-:Y:S02]  /*0170*/  ISETP.GE.U32.AND P1, PT, R7, UR7, PT ;  /* 0x0000000707007c0c */ /* 0x004fe4000bf26070 */
[----:B---3--:R0:W-:Y:S01]  /*0180*/  STS [R0], R5 ;  /* 0x0000000500007388 */ /* 0x0081e20000000800 */
[----:B------:R-:W-:Y:S06]  /*0190*/  BAR.SYNC.DEFER_BLOCKING 0x0 ;  /* 0x0000000000007b1d */ /* 0x000fec0000010000 */
[----:B------:R-:W-:Y:S05]  /*01a0*/  BRA.U !UP0, `(.L_x_0) ;  /* 0x0000000108387547 */ /* 0x000fea000b800000 */
[----:B------:R-:W-:-:S05]  /*01b0*/  UMOV UR7, 0x1 ;  /* 0x0000000100077882 */ /* 0x000fca0000000000 */
.L_x_1:
[----:B------:R-:W-:Y:S01]  /*01c0*/  ISETP.GE.U32.AND P0, PT, R9, UR7, PT ;  /* 0x0000000709007c0c */ /* 0x000fe2000bf06070 */
[----:B01----:R-:W-:-:S12]  /*01d0*/  IMAD.MOV.U32 R5, RZ, RZ, RZ ;  /* 0x000000ffff057224 */ /* 0x003fd800078e00ff */
[----:B------:R-:W-:Y:S01]  /*01e0*/  @P0 VIADD R6, R9, -UR7 ;  /* 0x8000000709060c36 */ /* 0x000fe20008000000 */
[----:B------:R-:W-:-:S04]  /*01f0*/  USHF.L.U32 UR7, UR7, 0x1, URZ ;  /* 0x0000000107077899 */ /* 0x000fc800080006ff */
[----:B------:R-:W-:Y:S01]  /*0200*/  @P0 LEA R6, R6, UR5, 0x2 ;  /* 0x0000000506060c11 */ /* 0x000fe2000f8e10ff */
[----:B------:R-:W-:-:S04]  /*0210*/  UISETP.GE.U32.AND UP0, UPT, UR7, UR8, UPT ;  /* 0x000000080700728c */ /* 0x000fc8000bf06070 */
[----:B------:R-:W-:Y:S01]  /*0220*/  @P0 LDS R5, [R6] ;  /* 0x0000000006050984 */ /* 0x000fe20000000800 */
[----:B------:R-:W-:Y:S06]  /*0230*/  BAR.SYNC.DEFER_BLOCKING 0x0 ;  /* 0x0000000000007b1d */ /* 0x000fec0000010000 */
[----:B------:R-:W0:Y:S02]  /*0240*/  LDS R8, [R0] ;  /* 0x0000000000087984 */ /* 0x000e240000000800 */
[----:B0-----:R-:W-:-:S05]  /*0250*/  IADD3 R5, PT, PT, R8, R5, RZ ;  /* 0x0000000508057210 */ /* 0x001fca0007ffe0ff */
[----:B------:R1:W-:Y:S01]  /*0260*/  STS [R0], R5 ;  /* 0x0000000500007388 */ /* 0x0003e20000000800 */
[----:B------:R-:W-:Y:S06]  /*0270*/  BAR.SYNC.DEFER_BLOCKING 0x0 ;  /* 0x0000000000007b1d */ /* 0x000fec0000010000 */
[----:B------:R-:W-:Y:S05]  /*0280*/  BRA.U !UP0, `(.L_x_1) ;  /* 0xfffffffd08cc7547 */ /* 0x000fea000b83ffff */
.L_x_0:
[----:B01----:R-:W0:Y:S01]  /*0290*/  @!P1 LDS R5, [R0] ;  /* 0x0000000000059984 */ /* 0x003e220000000800 */
[----:B------:R-:W-:-:S03]  /*02a0*/  UIADD3 UR4, UPT, UPT, UR8, UR4, URZ ;  /* 0x0000000408047290 */ /* 0x000fc6000fffe0ff */
[----:B------:R-:W1:Y:S01]  /*02b0*/  LDS R7, [UR6+-0x4] ;  /* 0xfffffc06ff077984 */ /* 0x000e620008000800 */
[----:B------:R-:W-:Y:S01]  /*02c0*/  UISETP.GE.U32.AND UP0, UPT, UR4, UR9, UPT ;  /* 0x000000090400728c */ /* 0x000fe2000bf06070 */
[----:B0-----:R-:W-:Y:S01]  /*02d0*/  @!P1 IMAD.IADD R5, R5, 0x1, R4 ;  /* 0x0000000105059824 */ /* 0x001fe200078e0204 */
[----:B-1----:R-:W-:-:S04]  /*02e0*/  IADD3 R4, PT, PT, R7, R4, RZ ;  /* 0x0000000407047210 */ /* 0x002fc80007ffe0ff */
[----:B------:R0:W-:Y:S03]  /*02f0*/  @!P1 STG.E desc[UR10][R2.64], R5 ;  /* 0x0000000502009986 */ /* 0x0001e6000c10190a */
[----:B------:R-:W-:Y:S05]  /*0300*/  BRA.U !UP0, `(.L_x_2) ;  /* 0xfffffffd08747547 */ /* 0x000fea000b83ffff */
[----:B------:R-:W-:Y:S05]  /*0310*/  EXIT ;  /* 0x000000000000794d */ /* 0x000fea0003800000 */
.L_x_3:
[----:B------:R-:W-:-:S00]  /*0320*/  BRA `(.L_x_3) ;  /* 0xfffffffc00fc7947 */ /* 0x000fc0000383ffff */
[----:B------:R-:W-:-:S00]  /*0330*/  NOP ;  /* 0x0000000000007918 */ /* 0x000fc00000000000 */
        /* <DEDUP_REMOVED lines=12> */
.L_x_4:


//--------------------- .nv.shared._Z22computeBucketPositionsjPj --------------------------
	.section	.nv.shared._Z22computeBucketPositionsjPj,"aw",@nobits
	.sectionflags	@""
	.align	16
	.zero		1024


//--------------------- .nv.shared.reserved.0     --------------------------
	.section	.nv.shared.reserved.0,"aw",@nobits
	.weak		__nv_reservedSMEM_offset_0_alias
	.size		__nv_reservedSMEM_offset_0_alias, 0, 64
	.other		__nv_reservedSMEM_offset_0_alias,@"STO_CUDA_RESERVED_SHARED STV_DEFAULT"
__nv_reservedSMEM_offset_0_alias:
	.zero		0
	.zero		64


//--------------------- .nv.constant0._Z22computeBucketPositionsjPj --------------------------
	.section	.nv.constant0._Z22computeBucketPositionsjPj,"a",@progbits
	.sectionflags	@""
	.align	4
.nv.constant0._Z22computeBucketPositionsjPj:
	.zero		912


//--------------------- SYMBOLS --------------------------

	.type		.nv.reservedSmem.offset0,@object
	.size		.nv.reservedSmem.offset0,0x4
	.type		.nv.reservedSmem.cap,@object
	.size		.nv.reservedSmem.cap,0x4
